	.headerflags	@"EF_CUDA_TEXMODE_UNIFIED EF_CUDA_64BIT_ADDRESS EF_CUDA_ACCELERATORS EF_CUDA_SM90 EF_CUDA_VIRTUAL_SM(EF_CUDA_SM90)"
	.elftype	@"ET_EXEC"


//--------------------- .nv.info                  --------------------------
	.section	.nv.info,"",@"SHT_CUDA_INFO"
	.align	4


	//----- nvinfo : EIATTR_REGCOUNT
	.align		4
        /*0000*/ 	.byte	0x04, 0x2f
        /*0002*/ 	.short	(.L_1 - .L_0)
	.align		4
.L_0:
        /*0004*/ 	.word	index@(triton_mm)
        /*0008*/ 	.word	0x0000002a


	//----- nvinfo : EIATTR_MIN_STACK_SIZE
	.align		4
.L_1:
        /*000c*/ 	.byte	0x04, 0x12
        /*000e*/ 	.short	(.L_3 - .L_2)
	.align		4
.L_2:
        /*0010*/ 	.word	index@(triton_mm)
        /*0014*/ 	.word	0x00000000


	//----- nvinfo : EIATTR_FRAME_SIZE
	.align		4
.L_3:
        /*0018*/ 	.byte	0x04, 0x11
        /*001a*/ 	.short	(.L_5 - .L_4)
	.align		4
.L_4:
        /*001c*/ 	.word	index@(triton_mm)
        /*0020*/ 	.word	0x00000000


	//----- nvinfo : EIATTR_MIN_STACK_SIZE
	.align		4
.L_5:
        /*0024*/ 	.byte	0x04, 0x12
        /*0026*/ 	.short	(.L_7 - .L_6)
	.align		4
.L_6:
        /*0028*/ 	.word	index@(triton_mm)
        /*002c*/ 	.word	0x00000000
.L_7:


//--------------------- .nv.info.triton_mm        --------------------------
	.section	.nv.info.triton_mm,"",@"SHT_CUDA_INFO"
	.sectionflags	@""
	.align	4


	//----- nvinfo : EIATTR_CUDA_API_VERSION
	.align		4
        /*0000*/ 	.byte	0x04, 0x37
        /*0002*/ 	.short	(.L_9 - .L_8)
.L_8:
        /*0004*/ 	.word	0x0000007c


	//----- nvinfo : EIATTR_KPARAM_INFO
	.align		4
.L_9:
        /*0008*/ 	.byte	0x04, 0x17
        /*000a*/ 	.short	(.L_11 - .L_10)
.L_10:
        /*000c*/ 	.word	0x00000000
        /*0010*/ 	.short	0x0002
        /*0012*/ 	.short	0x0010
        /*0014*/ 	.byte	0x00, 0xf0, 0x21, 0x00


	//----- nvinfo : EIATTR_KPARAM_INFO
	.align		4
.L_11:
        /*0018*/ 	.byte	0x04, 0x17
        /*001a*/ 	.short	(.L_13 - .L_12)
.L_12:
        /*001c*/ 	.word	0x00000000
        /*0020*/ 	.short	0x0001
        /*0022*/ 	.short	0x0008
        /*0024*/ 	.byte	0x00, 0xf0, 0x21, 0x00


	//----- nvinfo : EIATTR_KPARAM_INFO
	.align		4
.L_13:
        /*0028*/ 	.byte	0x04, 0x17
        /*002a*/ 	.short	(.L_15 - .L_14)
.L_14:
        /*002c*/ 	.word	0x00000000
        /*0030*/ 	.short	0x0000
        /*0032*/ 	.short	0x0000
        /*0034*/ 	.byte	0x00, 0xf0, 0x21, 0x00


	//----- nvinfo : EIATTR_SPARSE_MMA_MASK
	.align		4
.L_15:
        /*0038*/ 	.byte	0x03, 0x50
        /*003a*/ 	.short	0x0000


	//----- nvinfo : EIATTR_MAXREG_COUNT
	.align		4
        /*003c*/ 	.byte	0x03, 0x1b
        /*003e*/ 	.short	0x00ff


	//----- nvinfo : EIATTR_EXIT_INSTR_OFFSETS
	.align		4
        /*0040*/ 	.byte	0x04, 0x1c
        /*0042*/ 	.short	(.L_17 - .L_16)


	//   ....[0]....
.L_16:
        /*0044*/ 	.word	0x00000e40


	//   ....[1]....
        /*0048*/ 	.word	0x00000e90


	//----- nvinfo : EIATTR_MAX_THREADS
	.align		4
.L_17:
        /*004c*/ 	.byte	0x04, 0x05
        /*004e*/ 	.short	(.L_19 - .L_18)
.L_18:
        /*0050*/ 	.word	0x00000100
        /*0054*/ 	.word	0x00000001
        /*0058*/ 	.word	0x00000001


	//----- nvinfo : EIATTR_CBANK_PARAM_SIZE
	.align		4
.L_19:
        /*005c*/ 	.byte	0x03, 0x19
        /*005e*/ 	.short	0x0018


	//----- nvinfo : EIATTR_PARAM_CBANK
	.align		4
        /*0060*/ 	.byte	0x04, 0x0a
        /*0062*/ 	.short	(.L_21 - .L_20)
	.align		4
.L_20:
        /*0064*/ 	.word	index@(.nv.constant0.triton_mm)
        /*0068*/ 	.short	0x0210
        /*006a*/ 	.short	0x0018


	//----- nvinfo : EIATTR_SW_WAR
	.align		4
.L_21:
        /*006c*/ 	.byte	0x04, 0x36
        /*006e*/ 	.short	(.L_23 - .L_22)
.L_22:
        /*0070*/ 	.word	0x00000008
.L_23:


//--------------------- .nv.callgraph             --------------------------
	.section	.nv.callgraph,"",@"SHT_CUDA_CALLGRAPH"
	.align	4
	.sectionentsize	8
	.align		4
        /*0000*/ 	.word	0x00000000
	.align		4
        /*0004*/ 	.word	0xffffffff
	.align		4
        /*0008*/ 	.word	0x00000000
	.align		4
        /*000c*/ 	.word	0xfffffffe
	.align		4
        /*0010*/ 	.word	0x00000000
	.align		4
        /*0014*/ 	.word	0xfffffffd
	.align		4
        /*0018*/ 	.word	0x00000000
	.align		4
        /*001c*/ 	.word	0xfffffffc


//--------------------- .text.triton_mm           --------------------------
	.section	.text.triton_mm,"ax",@progbits
	.sectionflags	@"SHF_BARRIERS=1"
	.align	128
        .global         triton_mm
        .type           triton_mm,@function
        .size           triton_mm,(.L_x_2 - triton_mm)
        .other          triton_mm,@"STO_CUDA_ENTRY STV_DEFAULT"
triton_mm:
.text.triton_mm:
[----:B------:R-:W1:Y:S08]  /*0000*/  LDC R1, c[0x0][0x28] ;  /* 0x00000a00ff017b82 */ /* 0x000e700000000800 */
[----:B------:R-:W2:Y:S01]  /*0010*/  S2UR UR13, SR_CTAID.X ;  /* 0x00000000000d79c3 */ /* 0x000ea20000002500 */
[----:B------:R-:W3:Y:S01]  /*0020*/  S2R R30, SR_TID.X ;  /* 0x00000000001e7919 */ /* 0x000ee20000002100 */
[----:B------:R-:W-:-:S06]  /*0030*/  ULDC.64 UR14, c[0x0][0x208] ;  /* 0x00008200000e7ab9 */ /* 0x000fcc0000000a00 */
[----:B------:R-:W4:Y:S08]  /*0040*/  LDC.64 R32, c[0x0][0x210] ;  /* 0x00008400ff207b82 */ /* 0x000f300000000a00 */
[----:B------:R-:W5:Y:S01]  /*0050*/  LDC.64 R36, c[0x0][0x218] ;  /* 0x00008600ff247b82 */ /* 0x000f620000000a00 */
[----:B--2---:R-:W-:-:S04]  /*0060*/  UIMAD.WIDE UR4, UR13, 0x38e38e39, URZ ;  /* 0x38e38e390d0478a5 */ /* 0x004fc8000f8e023f */
[----:B------:R-:W-:-:S04]  /*0070*/  USHF.R.U32.HI UR4, URZ, 0x1f, UR5 ;  /* 0x0000001f3f047899 */ /* 0x000fc80008011605 */
[----:B------:R-:W-:Y:S01]  /*0080*/  ULEA.HI.SX32 UR6, UR5, UR4, 0x19 ;  /* 0x0000000405067291 */ /* 0x000fe2000f8fca3f */
[C---:B---3--:R-:W-:Y:S01]  /*0090*/  IMAD.SHL.U32 R26, R30.reuse, 0x2, RZ ;  /* 0x000000021e1a7824 */ /* 0x048fe200078e00ff */
[----:B------:R-:W-:Y:S01]  /*00a0*/  SHF.R.U32.HI R25, RZ, 0x4, R30 ;  /* 0x00000004ff197819 */ /* 0x000fe2000001161e */
[----:B------:R-:W-:Y:S01]  /*00b0*/  UMOV UR4, 0xfffffff8 ;  /* 0xfffffff800047882 */ /* 0x000fe20000000000 */
[----:B------:R-:W-:Y:S01]  /*00c0*/  UIMAD UR8, UR6, -0x240, UR13 ;  /* 0xfffffdc0060878a4 */ /* 0x000fe2000f8e020d */
[C---:B------:R-:W-:Y:S01]  /*00d0*/  IMAD.SHL.U32 R27, R30.reuse, 0x8, RZ ;  /* 0x000000081e1b7824 */ /* 0x040fe200078e00ff */
[----:B------:R-:W-:Y:S01]  /*00e0*/  UIMAD UR4, UR6, UR4, 0x1 ;  /* 0x00000001060474a4 */ /* 0x000fe2000f8e0204 */
[----:B------:R-:W-:Y:S01]  /*00f0*/  SGXT.U32 R25, R25, 0x4 ;  /* 0x000000041919781a */ /* 0x000fe20000000000 */
[----:B------:R-:W-:Y:S01]  /*0100*/  IMAD.SHL.U32 R20, R30, 0x40, RZ ;  /* 0x000000401e147824 */ /* 0x000fe200078e00ff */
[----:B------:R-:W-:Y:S01]  /*0110*/  LOP3.LUT R39, R26, 0x1e, RZ, 0xc0, !PT ;  /* 0x0000001e1a277812 */ /* 0x000fe200078ec0ff */
[----:B------:R-:W-:Y:S01]  /*0120*/  UISETP.LT.AND UP0, UPT, UR4, 0x8, UPT ;  /* 0x000000080400788c */ /* 0x000fe2000bf01270 */
[----:B------:R-:W-:Y:S01]  /*0130*/  IMAD.U32 R4, RZ, RZ, UR8 ;  /* 0x00000008ff047e24 */ /* 0x000fe2000f8e00ff */
[----:B------:R-:W-:-:S02]  /*0140*/  LOP3.LUT R9, R27, 0x18, R30, 0x48, !PT ;  /* 0x000000181b097812 */ /* 0x000fc400078e481e */
[----:B------:R-:W-:Y:S01]  /*0150*/  USEL UR7, UR4, 0x8, UP0 ;  /* 0x0000000804077887 */ /* 0x000fe20008000000 */
[----:B----4-:R-:W-:Y:S01]  /*0160*/  IMAD.WIDE.U32 R38, R39, 0x2, R32 ;  /* 0x0000000227267825 */ /* 0x010fe200078e0020 */
[----:B------:R-:W-:Y:S01]  /*0170*/  IABS R4, R4 ;  /* 0x0000000400047213 */ /* 0x000fe20000000000 */
[----:B------:R-:W-:Y:S01]  /*0180*/  UMOV UR4, URZ ;  /* 0x0000003f00047c82 */ /* 0x000fe20008000000 */
[----:B------:R-:W-:Y:S01]  /*0190*/  ULOP3.LUT UR8, UR8, UR7, URZ, 0x3c, !UPT ;  /* 0x0000000708087292 */ /* 0x000fe2000f8e3c3f */
[----:B------:R-:W-:Y:S01]  /*01a0*/  IMAD.SHL.U32 R9, R9, 0x2, RZ ;  /* 0x0000000209097824 */ /* 0x000fe200078e00ff */
[----:B------:R-:W-:Y:S01]  /*01b0*/  R2UR UR10, R4 ;  /* 0x00000000040a72ca */ /* 0x000fe200000e0000 */
[----:B------:R-:W-:Y:S01]  /*01c0*/  IMAD.U32 R3, RZ, RZ, UR7 ;  /* 0x00000007ff037e24 */ /* 0x000fe2000f8e00ff */
[--C-:B------:R-:W-:Y:S02]  /*01d0*/  SHF.R.U32.HI R23, RZ, 0x4, R30.reuse ;  /* 0x00000004ff177819 */ /* 0x100fe4000001161e */
[----:B------:R-:W-:-:S02]  /*01e0*/  SHF.R.U32.HI R21, RZ, 0x5, R30 ;  /* 0x00000005ff157819 */ /* 0x000fc4000001161e */
[-C--:B------:R-:W-:Y:S02]  /*01f0*/  IABS R0, R3.reuse ;  /* 0x0000000300007213 */ /* 0x080fe40000000000 */
[----:B------:R-:W-:Y:S02]  /*0200*/  IABS R3, R3 ;  /* 0x0000000300037213 */ /* 0x000fe40000000000 */
[----:B------:R-:W-:Y:S02]  /*0210*/  R2UR UR16, R0 ;  /* 0x00000000001072ca */ /* 0x000fe400000e0000 */
[----:B------:R-:W-:Y:S02]  /*0220*/  SGXT.U32 R23, R23, 0x1 ;  /* 0x000000011717781a */ /* 0x000fe40000000000 */
[----:B------:R-:W-:Y:S02]  /*0230*/  SGXT.U32 R21, R21, 0x3 ;  /* 0x000000031515781a */ /* 0x000fe40000000000 */
[----:B------:R-:W-:-:S07]  /*0240*/  LOP3.LUT R20, R20, 0x3c0, RZ, 0xc0, !PT ;  /* 0x000003c014147812 */ /* 0x000fce00078ec0ff */
[----:B------:R-:W2:Y:S08]  /*0250*/  I2F.RP R0, UR16 ;  /* 0x0000001000007d06 */ /* 0x000eb00008209400 */
[----:B--2---:R-:W2:Y:S02]  /*0260*/  MUFU.RCP R0, R0 ;  /* 0x0000000000007308 */ /* 0x004ea40000001000 */
[----:B--2---:R-:W-:-:S02]  /*0270*/  VIADD R2, R0, 0xffffffe ;  /* 0x0ffffffe00027836 */ /* 0x004fc40000000000 */
[----:B------:R-:W-:-:S04]  /*0280*/  IMAD.MOV R0, RZ, RZ, -R3 ;  /* 0x000000ffff007224 */ /* 0x000fc800078e0a03 */
[----:B------:R-:W2:Y:S01]  /*0290*/  F2I.FTZ.U32.TRUNC.NTZ R2, R2 ;  /* 0x0000000200027305 */ /* 0x000ea2000021f000 */
[----:B------:R-:W-:Y:S02]  /*02a0*/  R2UR UR11, R0 ;  /* 0x00000000000b72ca */ /* 0x000fe400000e0000 */
[----:B------:R-:W-:-:S04]  /*02b0*/  SHF.R.U32.HI R0, RZ, 0x2, R30 ;  /* 0x00000002ff007819 */ /* 0x000fc8000001161e */
[----:B------:R-:W-:Y:S02]  /*02c0*/  SGXT.U32 R0, R0, 0x6 ;  /* 0x000000060000781a */ /* 0x000fe40000000000 */
[----:B--2---:R-:W-:-:S13]  /*02d0*/  R2UR UR5, R2 ;  /* 0x00000000020572ca */ /* 0x004fda00000e0000 */
[----:B------:R-:W-:-:S04]  /*02e0*/  UIADD3 UR9, URZ, -UR5, URZ ;  /* 0x800000053f097290 */ /* 0x000fc8000fffe03f */
[----:B------:R-:W-:-:S04]  /*02f0*/  UIMAD UR9, UR9, UR16, URZ ;  /* 0x00000010090972a4 */ /* 0x000fc8000f8e023f */
[----:B------:R-:W-:-:S07]  /*0300*/  UIMAD.WIDE.U32 UR4, UR5, UR9, UR4 ;  /* 0x00000009050472a5 */ /* 0x000fce000f8e0004 */
[----:B------:R-:W-:Y:S02]  /*0310*/  UMOV UR9, UR5 ;  /* 0x0000000500097c82 */ /* 0x000fe40008000000 */
[----:B------:R-:W-:-:S04]  /*0320*/  UIMAD.WIDE.U32 UR4, UR9, UR10, URZ ;  /* 0x0000000a090472a5 */ /* 0x000fc8000f8e003f */
[----:B------:R-:W-:-:S04]  /*0330*/  UIMAD UR4, UR5, UR11, UR10 ;  /* 0x0000000b050472a4 */ /* 0x000fc8000f8e020a */
[----:B------:R-:W-:-:S11]  /*0340*/  UISETP.GT.U32.AND UP1, UPT, UR16, UR4, UPT ;  /* 0x000000041000728c */ /* 0x000fd6000bf24070 */
[----:B------:R-:W-:Y:S02]  /*0350*/  @!UP1 UIADD3 UR4, UR4, -UR16, URZ ;  /* 0x8000001004049290 */ /* 0x000fe4000fffe03f */
[----:B------:R-:W-:Y:S02]  /*0360*/  @!UP1 UIADD3 UR5, UR5, 0x1, URZ ;  /* 0x0000000105059890 */ /* 0x000fe4000fffe03f */
[----:B------:R-:W-:Y:S02]  /*0370*/  UISETP.GE.U32.AND UP0, UPT, UR4, UR16, UPT ;  /* 0x000000100400728c */ /* 0x000fe4000bf06070 */
[----:B------:R-:W-:Y:S01]  /*0380*/  UISETP.GE.AND UP1, UPT, UR8, URZ, UPT ;  /* 0x0000003f0800728c */ /* 0x000fe2000bf26270 */
[----:B------:R-:W2:Y:S01]  /*0390*/  S2UR UR8, SR_CgaCtaId ;  /* 0x00000000000879c3 */ /* 0x000ea20000008800 */
[----:B------:R-:W-:-:S07]  /*03a0*/  UMOV UR4, 0x400 ;  /* 0x0000040000047882 */ /* 0x000fce0000000000 */
[----:B------:R-:W-:Y:S02]  /*03b0*/  @UP0 UIADD3 UR5, UR5, 0x1, URZ ;  /* 0x0000000105050890 */ /* 0x000fe4000fffe03f */
[----:B------:R-:W-:Y:S02]  /*03c0*/  UISETP.NE.AND UP0, UPT, UR7, URZ, UPT ;  /* 0x0000003f0700728c */ /* 0x000fe4000bf05270 */
[----:B------:R-:W-:Y:S02]  /*03d0*/  ULOP3.LUT UR7, URZ, UR7, URZ, 0x33, !UPT ;  /* 0x000000073f077292 */ /* 0x000fe4000f8e333f */
[----:B------:R-:W-:-:S04]  /*03e0*/  @!UP1 UIADD3 UR5, -UR5, URZ, URZ ;  /* 0x0000003f05059290 */ /* 0x000fc8000fffe13f */
[----:B------:R-:W-:-:S04]  /*03f0*/  USEL UR5, UR7, UR5, !UP0 ;  /* 0x0000000507057287 */ /* 0x000fc8000c000000 */
[----:B------:R-:W-:Y:S02]  /*0400*/  USHF.L.U32 UR12, UR5, 0x7, URZ ;  /* 0x00000007050c7899 */ /* 0x000fe4000800063f */
[----:B--2---:R-:W-:-:S03]  /*0410*/  UPRMT UR8, UR8, 0x654, UR4 ;  /* 0x0000065408087896 */ /* 0x004fc60008000004 */
[----:B------:R-:W-:Y:S01]  /*0420*/  UMOV UR4, 0x20 ;  /* 0x0000002000047882 */ /* 0x000fe20000000000 */
[----:B------:R-:W-:Y:S01]  /*0430*/  LOP3.LUT R2, R0, UR12, RZ, 0xfc, !PT ;  /* 0x0000000c00027c12 */ /* 0x000fe2000f8efcff */
[----:B------:R-:W-:-:S04]  /*0440*/  IMAD.U32 R7, RZ, RZ, UR12 ;  /* 0x0000000cff077e24 */ /* 0x000fc8000f8e00ff */
[----:B------:R-:W-:-:S05]  /*0450*/  IMAD.HI R3, R2, 0x38e38e39, RZ ;  /* 0x38e38e3902037827 */ /* 0x000fca00078e02ff */
[----:B------:R-:W-:-:S04]  /*0460*/  SHF.R.U32.HI R4, RZ, 0x1f, R3 ;  /* 0x0000001fff047819 */ /* 0x000fc80000011603 */
[----:B------:R-:W-:Y:S02]  /*0470*/  LEA.HI.SX32 R5, R3, R4, 0x15 ;  /* 0x0000000403057211 */ /* 0x000fe400078faaff */
[----:B------:R-:W-:Y:S02]  /*0480*/  SHF.R.U32.HI R3, RZ, 0x2, R30 ;  /* 0x00000002ff037819 */ /* 0x000fe4000001161e */
[----:B------:R-:W-:Y:S02]  /*0490*/  LOP3.LUT R4, R7, 0x40, R0, 0xfe, !PT ;  /* 0x0000004007047812 */ /* 0x000fe400078efe00 */
[----:B------:R-:W-:Y:S02]  /*04a0*/  LOP3.LUT R6, R26, 0x18, R3, 0x48, !PT ;  /* 0x000000181a067812 */ /* 0x000fe400078e4803 */
[----:B------:R-:W-:Y:S01]  /*04b0*/  LOP3.LUT R7, R26, 0x6, RZ, 0xc0, !PT ;  /* 0x000000061a077812 */ /* 0x000fe200078ec0ff */
[----:B------:R-:W-:-:S04]  /*04c0*/  IMAD.HI R3, R4, 0x38e38e39, RZ ;  /* 0x38e38e3904037827 */ /* 0x000fc800078e02ff */
[----:B------:R-:W-:Y:S01]  /*04d0*/  IMAD R8, R25, 0x20, R6 ;  /* 0x0000002019087824 */ /* 0x000fe200078e0206 */
[----:B------:R-:W-:-:S03]  /*04e0*/  SHF.R.U32.HI R6, RZ, 0x1f, R3 ;  /* 0x0000001fff067819 */ /* 0x000fc60000011603 */
[----:B------:R-:W-:Y:S01]  /*04f0*/  IMAD.IADD R8, R7, 0x1, R8 ;  /* 0x0000000107087824 */ /* 0x000fe200078e0208 */
[----:B------:R-:W-:Y:S01]  /*0500*/  LEA.HI.SX32 R7, R3, R6, 0x15 ;  /* 0x0000000603077211 */ /* 0x000fe200078faaff */
[----:B------:R-:W-:Y:S01]  /*0510*/  IMAD R6, R5, -0x2400, R2 ;  /* 0xffffdc0005067824 */ /* 0x000fe200078e0202 */
[----:B------:R-:W-:Y:S02]  /*0520*/  LOP3.LUT R3, R27, 0x18, RZ, 0xc0, !PT ;  /* 0x000000181b037812 */ /* 0x000fe400078ec0ff */
[----:B------:R-:W-:Y:S01]  /*0530*/  LOP3.LUT R2, R0, 0x40, RZ, 0xfc, !PT ;  /* 0x0000004000027812 */ /* 0x000fe200078efcff */
[----:B------:R-:W-:Y:S01]  /*0540*/  IMAD R4, R7, -0x2400, R4 ;  /* 0xffffdc0007047824 */ /* 0x000fe200078e0204 */
[----:B------:R-:W-:Y:S01]  /*0550*/  LEA R24, R8, UR8, 0x1 ;  /* 0x0000000808187c11 */ /* 0x000fe2000f8e08ff */
[----:B------:R-:W-:Y:S01]  /*0560*/  IMAD R0, R0, 0x40, R9 ;  /* 0x0000004000007824 */ /* 0x000fe200078e0209 */
[----:B------:R-:W-:Y:S01]  /*0570*/  SHF.R.U32.HI R5, RZ, 0x1, R30 ;  /* 0x00000001ff057819 */ /* 0x000fe2000001161e */
[----:B------:R-:W-:-:S02]  /*0580*/  IMAD R35, R6, 0xc00, R3 ;  /* 0x00000c0006237824 */ /* 0x000fc400078e0203 */
[----:B------:R-:W-:Y:S01]  /*0590*/  IMAD R2, R2, 0x40, R9 ;  /* 0x0000004002027824 */ /* 0x000fe200078e0209 */
[----:B------:R-:W-:Y:S01]  /*05a0*/  @!PT LDS RZ, [RZ] ;  /* 0x00000000fffff984 */ /* 0x000fe20000000800 */
[----:B------:R-:W-:Y:S01]  /*05b0*/  @!PT LDS RZ, [RZ] ;  /* 0x00000000fffff984 */ /* 0x000fe20000000800 */
[----:B------:R-:W-:Y:S01]  /*05c0*/  @!PT LDS RZ, [RZ] ;  /* 0x00000000fffff984 */ /* 0x000fe20000000800 */
[----:B------:R-:W-:Y:S01]  /*05d0*/  LDGSTS.E [R24], desc[UR14][R38.64] ;  /* 0x0000000026187fae */ /* 0x000fe2000b92184e */
[----:B------:R-:W-:Y:S01]  /*05e0*/  IMAD R3, R4, 0xc00, R3 ;  /* 0x00000c0004037824 */ /* 0x000fe200078e0203 */
[----:B------:R-:W-:Y:S01]  /*05f0*/  SHF.R.U32.HI R4, RZ, 0x3, R30 ;  /* 0x00000003ff047819 */ /* 0x000fe2000001161e */
[--C-:B-1---5:R-:W-:Y:S01]  /*0600*/  IMAD.WIDE R34, R35, 0x2, R36.reuse ;  /* 0x0000000223227825 */ /* 0x122fe200078e0224 */
[----:B------:R-:W0:Y:S01]  /*0610*/  LDGDEPBAR ;  /* 0x00000000000079af */ /* 0x000e220000000000 */
[----:B------:R-:W-:Y:S02]  /*0620*/  SGXT.U32 R5, R5, 0x2 ;  /* 0x000000020505781a */ /* 0x000fe40000000000 */
[----:B------:R-:W-:Y:S01]  /*0630*/  VIADD R0, R0, UR8 ;  /* 0x0000000800007c36 */ /* 0x000fe20008000000 */
[----:B------:R-:W-:Y:S01]  /*0640*/  SGXT.U32 R4, R4, 0x1 ;  /* 0x000000010404781a */ /* 0x000fe20000000000 */
[----:B------:R-:W-:-:S03]  /*0650*/  IMAD.WIDE R36, R3, 0x2, R36 ;  /* 0x0000000203247825 */ /* 0x000fc600078e0224 */
[----:B------:R-:W-:Y:S01]  /*0660*/  LDGSTS.E.BYPASS.128 [R0+0x400], desc[UR14][R34.64] ;  /* 0x0040000022007fae */ /* 0x000fe2000b901c4e */
[----:B------:R-:W-:Y:S02]  /*0670*/  VIADD R2, R2, UR8 ;  /* 0x0000000802027c36 */ /* 0x000fe40008000000 */
[----:B------:R-:W-:Y:S02]  /*0680*/  IMAD.SHL.U32 R3, R23, 0x40, RZ ;  /* 0x0000004017037824 */ /* 0x000fe400078e00ff */
[----:B------:R-:W-:Y:S01]  /*0690*/  IMAD.SHL.U32 R6, R21, 0x8, RZ ;  /* 0x0000000815067824 */ /* 0x000fe200078e00ff */
[----:B------:R-:W-:Y:S04]  /*06a0*/  LDGSTS.E.BYPASS.128 [R2+0x400], desc[UR14][R36.64] ;  /* 0x0040000024027fae */ /* 0x000fe8000b901c4e */
[----:B------:R-:W0:Y:S01]  /*06b0*/  LDGDEPBAR ;  /* 0x00000000000079af */ /* 0x000e220000000000 */
[----:B------:R-:W-:-:S02]  /*06c0*/  LOP3.LUT R7, R3, R6, RZ, 0xfc, !PT ;  /* 0x0000000603077212 */ /* 0x000fc400078efcff */
[-C--:B------:R-:W-:Y:S02]  /*06d0*/  LOP3.LUT R3, R23, R5.reuse, RZ, 0x3c, !PT ;  /* 0x0000000517037212 */ /* 0x080fe400078e3cff */
[----:B------:R-:W-:Y:S02]  /*06e0*/  LOP3.LUT R6, R4, R5, RZ, 0x3c, !PT ;  /* 0x0000000504067212 */ /* 0x000fe400078e3cff */
[----:B------:R-:W-:Y:S01]  /*06f0*/  LOP3.LUT R7, R7, 0x7, R30, 0xf8, !PT ;  /* 0x0000000707077812 */ /* 0x000fe200078ef81e */
[----:B------:R-:W-:Y:S01]  /*0700*/  IMAD.SHL.U32 R3, R3, 0x10, RZ ;  /* 0x0000001003037824 */ /* 0x000fe200078e00ff */
[----:B------:R-:W-:Y:S01]  /*0710*/  LOP3.LUT R4, R5, 0x2, R4, 0x1e, !PT ;  /* 0x0000000205047812 */ /* 0x000fe200078e1e04 */
[----:B------:R-:W-:Y:S01]  /*0720*/  IMAD.SHL.U32 R9, R6, 0x10, RZ ;  /* 0x0000001006097824 */ /* 0x000fe200078e00ff */
[----:B------:R-:W-:Y:S01]  /*0730*/  LOP3.LUT R6, R5, 0x2, R23, 0x1e, !PT ;  /* 0x0000000205067812 */ /* 0x000fe200078e1e17 */
[----:B------:R-:W-:Y:S01]  /*0740*/  IMAD.SHL.U32 R28, R7, 0x40, RZ ;  /* 0x00000040071c7824 */ /* 0x000fe200078e00ff */
[----:B------:R-:W-:Y:S01]  /*0750*/  LOP3.LUT R22, R3, R20, RZ, 0xfc, !PT ;  /* 0x0000001403167212 */ /* 0x000fe200078efcff */
[----:B------:R-:W-:-:S02]  /*0760*/  IMAD.SHL.U32 R17, R4, 0x10, RZ ;  /* 0x0000001004117824 */ /* 0x000fc400078e00ff */
[----:B------:R-:W-:Y:S01]  /*0770*/  IMAD.SHL.U32 R5, R6, 0x10, RZ ;  /* 0x0000001006057824 */ /* 0x000fe200078e00ff */
[----:B------:R-:W-:Y:S02]  /*0780*/  LOP3.LUT R3, R28, R9, RZ, 0xfc, !PT ;  /* 0x000000091c037212 */ /* 0x000fe400078efcff */
[----:B------:R-:W-:Y:S02]  /*0790*/  LOP3.LUT R28, R17, R28, RZ, 0xfc, !PT ;  /* 0x0000001c111c7212 */ /* 0x000fe400078efcff */
[----:B------:R-:W-:Y:S01]  /*07a0*/  LOP3.LUT R20, R5, R20, RZ, 0xfc, !PT ;  /* 0x0000001405147212 */ /* 0x000fe200078efcff */
[----:B------:R-:W-:-:S04]  /*07b0*/  DEPBAR.LE SB0, 0x0 ;  /* 0x000080000000791a */ /* 0x000fc80000000000 */
[----:B------:R-:W-:Y:S06]  /*07c0*/  BAR.SYNC.DEFER_BLOCKING 0x0 ;  /* 0x0000000000007b1d */ /* 0x000fec0000010000 */
[----:B------:R-:W-:Y:S04]  /*07d0*/  LDSM.16.M88.4 R8, [R22+UR8] ;  /* 0x000000081608783b */ /* 0x000fe80008000200 */
[----:B------:R-:W1:Y:S04]  /*07e0*/  LDSM.16.M88.4 R12, [R3+UR8+0x400] ;  /* 0x00040008030c783b */ /* 0x000e680008000200 */
[----:B------:R-:W-:Y:S01]  /*07f0*/  LDSM.16.M88.4 R16, [R28+UR8+0x400] ;  /* 0x000400081c10783b */ /* 0x000fe20008000200 */
[----:B-1----:R-:W-:Y:S06]  /*0800*/  HMMA.16816.F32.BF16 R4, R8, R12, RZ ;  /* 0x0000000c0804723c */ /* 0x002fec00000418ff */
[----:B------:R-:W-:Y:S01]  /*0810*/  HMMA.16816.F32.BF16 R8, R8, R14, RZ ;  /* 0x0000000e0808723c */ /* 0x000fe200000418ff */
[----:B------:R-:W1:Y:S01]  /*0820*/  LDSM.16.M88.4 R12, [R20+UR8] ;  /* 0x00000008140c783b */ /* 0x000e620008000200 */
[----:B------:R-:W-:Y:S06]  /*0830*/  BAR.SYNC.DEFER_BLOCKING 0x0 ;  /* 0x0000000000007b1d */ /* 0x000fec0000010000 */
[----:B------:R-:W-:Y:S01]  /*0840*/  @!PT LDS RZ, [RZ] ;  /* 0x00000000fffff984 */ /* 0x000fe20000000800 */
[----:B------:R-:W-:Y:S01]  /*0850*/  @!PT LDS RZ, [RZ] ;  /* 0x00000000fffff984 */ /* 0x000fe20000000800 */
[----:B------:R-:W-:Y:S01]  /*0860*/  @!PT LDS RZ, [RZ] ;  /* 0x00000000fffff984 */ /* 0x000fe20000000800 */
[----:B------:R-:W-:Y:S04]  /*0870*/  LDGSTS.E [R24], desc[UR14][R38.64+0x40] ;  /* 0x0000004026187fae */ /* 0x000fe8000b92184e */
[----:B------:R-:W0:Y:S04]  /*0880*/  LDGDEPBAR ;  /* 0x00000000000079af */ /* 0x000e280000000000 */
[----:B------:R3:W-:Y:S04]  /*0890*/  LDGSTS.E.BYPASS.128 [R0+0x400], desc[UR14][R34.64+0x40] ;  /* 0x0040004022007fae */ /* 0x0007e8000b901c4e */
[----:B------:R4:W-:Y:S01]  /*08a0*/  LDGSTS.E.BYPASS.128 [R2+0x400], desc[UR14][R36.64+0x40] ;  /* 0x0040004024027fae */ /* 0x0009e2000b901c4e */
[----:B-1----:R-:W-:Y:S03]  /*08b0*/  HMMA.16816.F32.BF16 R4, R12, R16, R4 ;  /* 0x000000100c04723c */ /* 0x002fe60000041804 */
[----:B------:R-:W0:Y:S03]  /*08c0*/  LDGDEPBAR ;  /* 0x00000000000079af */ /* 0x000e260000000000 */
[----:B------:R-:W-:Y:S01]  /*08d0*/  HMMA.16816.F32.BF16 R8, R12, R18, R8 ;  /* 0x000000120c08723c */ /* 0x000fe20000041808 */
[----:B---3--:R-:W-:-:S05]  /*08e0*/  IADD3 R34, P1, R34, 0x80, RZ ;  /* 0x0000008022227810 */ /* 0x008fca0007f3e0ff */
[----:B------:R-:W-:Y:S01]  /*08f0*/  IMAD.X R31, RZ, RZ, R35, P1 ;  /* 0x000000ffff1f7224 */ /* 0x000fe200008e0623 */
[C---:B------:R-:W-:Y:S02]  /*0900*/  LOP3.LUT R13, R30.reuse, 0xf, RZ, 0xc0, !PT ;  /* 0x0000000f1e0d7812 */ /* 0x040fe400078ec0ff */
[----:B------:R-:W-:-:S03]  /*0910*/  LOP3.LUT R30, R30, 0x1f, RZ, 0xc0, !PT ;  /* 0x0000001f1e1e7812 */ /* 0x000fc600078ec0ff */
[----:B------:R-:W-:Y:S01]  /*0920*/  IMAD.WIDE.U32 R12, R13, 0x4, R32 ;  /* 0x000000040d0c7825 */ /* 0x000fe200078e0020 */
[----:B------:R-:W-:Y:S02]  /*0930*/  IADD3 R32, P0, R36, 0x80, RZ ;  /* 0x0000008024207810 */ /* 0x000fe40007f1e0ff */
[----:B----4-:R-:W-:-:S03]  /*0940*/  IADD3 R36, P2, R12, 0x80, RZ ;  /* 0x000000800c247810 */ /* 0x010fc60007f5e0ff */
[----:B------:R-:W-:Y:S01]  /*0950*/  IMAD.X R29, RZ, RZ, R37, P0 ;  /* 0x000000ffff1d7224 */ /* 0x000fe200000e0625 */
[----:B------:R-:W-:-:S04]  /*0960*/  DEPBAR.LE SB0, 0x0 ;  /* 0x000080000000791a */ /* 0x000fc80000000000 */
[----:B------:R-:W-:Y:S01]  /*0970*/  BAR.SYNC.DEFER_BLOCKING 0x0 ;  /* 0x0000000000007b1d */ /* 0x000fe20000010000 */
[----:B------:R-:W-:-:S05]  /*0980*/  IMAD.X R33, RZ, RZ, R13, P2 ;  /* 0x000000ffff217224 */ /* 0x000fca00010e060d */
[----:B------:R2:W1:Y:S04]  /*0990*/  LDSM.16.M88.4 R12, [R22+UR8] ;  /* 0x00000008160c783b */ /* 0x0004680008000200 */
[----:B-1----:R2:W3:Y:S02]  /*09a0*/  LDSM.16.M88.4 R16, [R3+UR8+0x400] ;  /* 0x000400080310783b */ /* 0x0024e40008000200 */
.L_x_0:
[----:B-123--:R-:W-:Y:S01]  /*09b0*/  HMMA.16816.F32.BF16 R4, R12, R16, R4 ;  /* 0x000000100c04723c */ /* 0x00efe20000041804 */
[----:B------:R-:W-:Y:S01]  /*09c0*/  UISETP.GE.U32.AND UP1, UPT, UR4, 0xbe0, UPT ;  /* 0x00000be00400788c */ /* 0x000fe2000bf26070 */
[----:B------:R-:W-:Y:S01]  /*09d0*/  IMAD.MOV.U32 R37, RZ, RZ, R33 ;  /* 0x000000ffff257224 */ /* 0x000fe200078e0021 */
[----:B------:R-:W-:Y:S01]  /*09e0*/  UIADD3 UR4, UR4, 0x20, URZ ;  /* 0x0000002004047890 */ /* 0x000fe2000fffe03f */
[----:B------:R-:W-:Y:S01]  /*09f0*/  IMAD.MOV.U32 R38, RZ, RZ, R34 ;  /* 0x000000ffff267224 */ /* 0x000fe200078e0022 */
[----:B------:R-:W-:Y:S01]  /*0a00*/  IADD3 R34, P1, R34, 0x40, RZ ;  /* 0x0000004022227810 */ /* 0x000fe20007f3e0ff */
[----:B------:R-:W-:Y:S01]  /*0a10*/  HMMA.16816.F32.BF16 R8, R12, R18, R8 ;  /* 0x000000120c08723c */ /* 0x000fe20000041808 */
[----:B------:R-:W-:Y:S01]  /*0a20*/  LDSM.16.M88.4 R12, [R20+UR8] ;  /* 0x00000008140c783b */ /* 0x000fe20008000200 */
[----:B------:R-:W-:Y:S01]  /*0a30*/  PLOP3.LUT P3, PT, PT, PT, UP1, 0x80, 0x0 ;  /* 0x000000000000781c */ /* 0x000fe20003f6f018 */
[--C-:B------:R-:W-:Y:S02]  /*0a40*/  IMAD.MOV.U32 R39, RZ, RZ, R31.reuse ;  /* 0x000000ffff277224 */ /* 0x100fe400078e001f */
[----:B------:R-:W1:Y:S01]  /*0a50*/  LDSM.16.M88.4 R16, [R28+UR8+0x400] ;  /* 0x000400081c10783b */ /* 0x000e620008000200 */
[----:B------:R-:W-:Y:S01]  /*0a60*/  IMAD.X R31, RZ, RZ, R31, P1 ;  /* 0x000000ffff1f7224 */ /* 0x000fe200008e061f */
[----:B------:R-:W-:Y:S08]  /*0a70*/  BAR.SYNC.DEFER_BLOCKING 0x0 ;  /* 0x0000000000007b1d */ /* 0x000ff00000010000 */
[----:B------:R-:W-:Y:S01]  /*0a80*/  @!PT LDS RZ, [RZ] ;  /* 0x00000000fffff984 */ /* 0x000fe20000000800 */
[----:B------:R-:W-:Y:S01]  /*0a90*/  @!PT LDS RZ, [RZ] ;  /* 0x00000000fffff984 */ /* 0x000fe20000000800 */
[----:B------:R-:W-:Y:S01]  /*0aa0*/  @!PT LDS RZ, [RZ] ;  /* 0x00000000fffff984 */ /* 0x000fe20000000800 */
[----:B------:R2:W-:Y:S04]  /*0ab0*/  LDGSTS.E [R24], desc[UR14][R36.64], !P3 ;  /* 0x0000000024187fae */ /* 0x0005e8000d92184e */
[----:B------:R-:W0:Y:S04]  /*0ac0*/  LDGDEPBAR ;  /* 0x00000000000079af */ /* 0x000e280000000000 */
[----:B------:R3:W-:Y:S01]  /*0ad0*/  LDGSTS.E.BYPASS.128 [R0+0x400], desc[UR14][R38.64], !P3 ;  /* 0x0040000026007fae */ /* 0x0007e2000d901c4e */
[----:B--2---:R-:W-:Y:S01]  /*0ae0*/  IADD3 R36, P2, R36, 0x40, RZ ;  /* 0x0000004024247810 */ /* 0x004fe20007f5e0ff */
[----:B-1----:R-:W-:Y:S04]  /*0af0*/  HMMA.16816.F32.BF16 R4, R12, R16, R4 ;  /* 0x000000100c04723c */ /* 0x002fe80000041804 */
[----:B------:R-:W-:-:S02]  /*0b00*/  IMAD.X R33, RZ, RZ, R33, P2 ;  /* 0x000000ffff217224 */ /* 0x000fc400010e0621 */
[----:B------:R-:W-:Y:S01]  /*0b10*/  HMMA.16816.F32.BF16 R8, R12, R18, R8 ;  /* 0x000000120c08723c */ /* 0x000fe20000041808 */
[----:B---3--:R-:W-:Y:S01]  /*0b20*/  IMAD.MOV.U32 R38, RZ, RZ, R32 ;  /* 0x000000ffff267224 */ /* 0x008fe200078e0020 */
[----:B------:R-:W-:Y:S01]  /*0b30*/  IADD3 R32, P0, R32, 0x40, RZ ;  /* 0x0000004020207810 */ /* 0x000fe20007f1e0ff */
[----:B------:R-:W-:-:S04]  /*0b40*/  IMAD.MOV.U32 R39, RZ, RZ, R29 ;  /* 0x000000ffff277224 */ /* 0x000fc800078e001d */
[----:B------:R-:W-:Y:S01]  /*0b50*/  IMAD.X R29, RZ, RZ, R29, P0 ;  /* 0x000000ffff1d7224 */ /* 0x000fe200000e061d */
[----:B------:R1:W-:Y:S04]  /*0b60*/  LDGSTS.E.BYPASS.128 [R2+0x400], desc[UR14][R38.64], !P3 ;  /* 0x0040000026027fae */ /* 0x0003e8000d901c4e */
[----:B------:R-:W0:Y:S01]  /*0b70*/  LDGDEPBAR ;  /* 0x00000000000079af */ /* 0x000e220000000000 */
[----:B------:R-:W-:-:S04]  /*0b80*/  DEPBAR.LE SB0, 0x0 ;  /* 0x000080000000791a */ /* 0x000fc80000000000 */
[----:B------:R-:W-:Y:S06]  /*0b90*/  BAR.SYNC.DEFER_BLOCKING 0x0 ;  /* 0x0000000000007b1d */ /* 0x000fec0000010000 */
[----:B------:R1:W2:Y:S04]  /*0ba0*/  LDSM.16.M88.4 R12, [R22+UR8] ;  /* 0x00000008160c783b */ /* 0x0002a80008000200 */
[----:B------:R1:W3:Y:S01]  /*0bb0*/  LDSM.16.M88.4 R16, [R3+UR8+0x400] ;  /* 0x000400080310783b */ /* 0x0002e20008000200 */
[----:B------:R-:W-:Y:S05]  /*0bc0*/  @!P3 BRA `(.L_x_0) ;  /* 0xfffffffc0078b947 */ /* 0x000fea000383ffff */
[----:B------:R-:W-:Y:S01]  /*0bd0*/  IABS R0, UR13 ;  /* 0x0000000d00007c13 */ /* 0x000fe20008000000 */
[----:B------:R-:W-:Y:S01]  /*0be0*/  UISETP.GE.AND UP2, UPT, UR13, URZ, UPT ;  /* 0x0000003f0d00728c */ /* 0x000fe2000bf46270 */
[----:B------:R-:W-:-:S04]  /*0bf0*/  DEPBAR.LE SB0, 0x0 ;  /* 0x000080000000791a */ /* 0x000fc80000000000 */
[----:B------:R-:W-:Y:S01]  /*0c00*/  R2UR UR10, R0 ;  /* 0x00000000000a72ca */ /* 0x000fe200000e0000 */
[C---:B-1----:R-:W-:Y:S01]  /*0c10*/  IMAD.SHL.U32 R3, R21.reuse, 0x8, RZ ;  /* 0x0000000815037824 */ /* 0x042fe200078e00ff */
[----:B------:R-:W-:Y:S01]  /*0c20*/  SHF.R.U32.HI R30, RZ, 0x2, R30 ;  /* 0x00000002ff1e7819 */ /* 0x000fe2000001161e */
[----:B------:R-:W-:Y:S01]  /*0c30*/  IMAD.SHL.U32 R0, R21, 0x2, RZ ;  /* 0x0000000215007824 */ /* 0x000fe200078e00ff */
[----:B------:R-:W-:Y:S01]  /*0c40*/  F2FP.BF16.F32.PACK_AB R4, R5, R4 ;  /* 0x000000040504723e */ /* 0x000fe200000010ff */
[----:B------:R-:W-:Y:S01]  /*0c50*/  IMAD.U32 R2, RZ, RZ, UR12 ;  /* 0x0000000cff027e24 */ /* 0x000fe2000f8e00ff */
[----:B------:R-:W-:Y:S02]  /*0c60*/  LOP3.LUT R3, R3, 0x6, R26, 0xf8, !PT ;  /* 0x0000000603037812 */ /* 0x000fe400078ef81a */
[----:B------:R-:W-:Y:S02]  /*0c70*/  F2FP.BF16.F32.PACK_AB R6, R7, R6 ;  /* 0x000000060706723e */ /* 0x000fe400000010ff */
[----:B------:R-:W-:Y:S01]  /*0c80*/  F2FP.BF16.F32.PACK_AB R8, R9, R8 ;  /* 0x000000080908723e */ /* 0x000fe200000010ff */
[----:B------:R-:W-:Y:S01]  /*0c90*/  IMAD R3, R30, 0x88, R3 ;  /* 0x000000881e037824 */ /* 0x000fe200078e0203 */
[----:B------:R-:W-:Y:S01]  /*0ca0*/  F2FP.BF16.F32.PACK_AB R10, R11, R10 ;  /* 0x0000000a0b0a723e */ /* 0x000fe200000010ff */
[----:B------:R-:W-:Y:S01]  /*0cb0*/  UIMAD.WIDE.U32 UR4, UR9, UR10, URZ ;  /* 0x0000000a090472a5 */ /* 0x000fe2000f8e003f */
[----:B------:R-:W-:-:S02]  /*0cc0*/  LOP3.LUT R23, R0, R23, RZ, 0xfc, !PT ;  /* 0x0000001700177212 */ /* 0x000fc400078efcff */
[----:B------:R-:W-:Y:S01]  /*0cd0*/  LEA R3, R3, UR8, 0x1 ;  /* 0x0000000803037c11 */ /* 0x000fe2000f8e08ff */
[----:B------:R-:W-:Y:S01]  /*0ce0*/  UIMAD UR5, UR5, UR11, UR10 ;  /* 0x0000000b050572a4 */ /* 0x000fe2000f8e020a */
[----:B------:R-:W-:Y:S01]  /*0cf0*/  BAR.SYNC.DEFER_BLOCKING 0x0 ;  /* 0x0000000000007b1d */ /* 0x000fe20000010000 */
[----:B------:R-:W-:Y:S02]  /*0d00*/  LOP3.LUT R0, R27, 0x78, RZ, 0xc0, !PT ;  /* 0x000000781b007812 */ /* 0x000fe400078ec0ff */
[----:B------:R-:W-:Y:S01]  /*0d10*/  UISETP.GT.U32.AND UP1, UPT, UR16, UR5, UPT ;  /* 0x000000051000728c */ /* 0x000fe2000bf24070 */
[----:B------:R-:W-:Y:S02]  /*0d20*/  LOP3.LUT R27, R2, 0x78, R27, 0xf8, !PT ;  /* 0x00000078021b7812 */ /* 0x000fe400078ef81b */
[----:B------:R-:W-:-:S05]  /*0d30*/  IMAD R0, R23, 0x88, R0 ;  /* 0x0000008817007824 */ /* 0x000fca00078e0200 */
[----:B------:R-:W-:-:S03]  /*0d40*/  LEA R0, R0, UR8, 0x1 ;  /* 0x0000000800007c11 */ /* 0x000fc6000f8e08ff */
[----:B------:R-:W-:-:S04]  /*0d50*/  @!UP1 UIADD3 UR5, UR5, -UR16, URZ ;  /* 0x8000001005059290 */ /* 0x000fc8000fffe03f */
[----:B------:R-:W-:Y:S01]  /*0d60*/  UISETP.GT.U32.AND UP1, UPT, UR16, UR5, UPT ;  /* 0x000000051000728c */ /* 0x000fe2000bf24070 */
[----:B------:R1:W-:Y:S04]  /*0d70*/  STS [R3], R4 ;  /* 0x0000000403007388 */ /* 0x0003e80000000800 */
[----:B------:R1:W-:Y:S06]  /*0d80*/  STS [R3+0x880], R6 ;  /* 0x0008800603007388 */ /* 0x0003ec0000000800 */
[----:B------:R-:W-:Y:S01]  /*0d90*/  @!UP1 UIADD3 UR5, UR5, -UR16, URZ ;  /* 0x8000001005059290 */ /* 0x000fe2000fffe03f */
[----:B------:R1:W-:Y:S03]  /*0da0*/  STS [R3+0x80], R8 ;  /* 0x0000800803007388 */ /* 0x0003e60000000800 */
[----:B------:R-:W-:Y:S01]  /*0db0*/  @!UP2 UIADD3 UR5, -UR5, URZ, URZ ;  /* 0x0000003f0505a290 */ /* 0x000fe2000fffe13f */
[----:B------:R1:W-:Y:S03]  /*0dc0*/  STS [R3+0x900], R10 ;  /* 0x0009000a03007388 */ /* 0x0003e60000000800 */
[----:B------:R-:W-:-:S04]  /*0dd0*/  USEL UR5, UR7, UR5, !UP0 ;  /* 0x0000000507057287 */ /* 0x000fc8000c000000 */
[----:B------:R-:W-:-:S04]  /*0de0*/  ULEA UR5, UR6, UR5, 0x3 ;  /* 0x0000000506057291 */ /* 0x000fc8000f8e183f */
[----:B------:R-:W-:-:S06]  /*0df0*/  USHF.L.U32 UR5, UR5, 0x4, URZ ;  /* 0x0000000405057899 */ /* 0x000fcc000800063f */
[----:B------:R-:W-:Y:S01]  /*0e00*/  LOP3.LUT R25, R25, UR5, RZ, 0xfc, !PT ;  /* 0x0000000519197c12 */ /* 0x000fe2000f8efcff */
[----:B------:R-:W-:Y:S03]  /*0e10*/  BAR.SYNC.DEFER_BLOCKING 0x0 ;  /* 0x0000000000007b1d */ /* 0x000fe60000010000 */
[----:B------:R-:W-:-:S04]  /*0e20*/  ISETP.GE.AND P0, PT, R25, 0x1, PT ;  /* 0x000000011900780c */ /* 0x000fc80003f06270 */
[----:B------:R-:W-:-:S13]  /*0e30*/  ISETP.LT.AND P0, PT, R27, 0x2400, !P0 ;  /* 0x000024001b00780c */ /* 0x000fda0004701270 */
[----:B-1----:R-:W-:Y:S05]  /*0e40*/  @!P0 EXIT ;  /* 0x000000000000894d */ /* 0x002fea0003800000 */
[----:B------:R-:W1:Y:S01]  /*0e50*/  LDS.128 R4, [R0] ;  /* 0x0000000000047984 */ /* 0x000e620000000c00 */
[----:B------:R-:W2:Y:S02]  /*0e60*/  LDC.64 R2, c[0x0][0x220] ;  /* 0x00008800ff027b82 */ /* 0x000ea40000000a00 */
[----:B--2---:R-:W-:-:S05]  /*0e70*/  IMAD.WIDE R2, R27, 0x2, R2 ;  /* 0x000000021b027825 */ /* 0x004fca00078e0202 */
[----:B-1----:R-:W-:Y:S01]  /*0e80*/  STG.E.128 desc[UR14][R2.64], R4 ;  /* 0x0000000402007986 */ /* 0x002fe2000c101d0e */
[----:B------:R-:W-:Y:S05]  /*0e90*/  EXIT ;  /* 0x000000000000794d */ /* 0x000fea0003800000 */
.L_x_1:
[----:B------:R-:W-:-:S00]  /*0ea0*/  BRA `(.L_x_1) ;  /* 0xfffffffc00fc7947 */ /* 0x000fc0000383ffff */
[----:B------:R-:W-:-:S00]  /*0eb0*/  NOP ;  /* 0x0000000000007918 */ /* 0x000fc00000000000 */
        /* <DEDUP_REMOVED lines=12> */
.L_x_2:


//--------------------- .nv.shared.triton_mm      --------------------------
	.section	.nv.shared.triton_mm,"aw",@nobits
	.sectionflags	@""
	.align	16
	.zero		1024


//--------------------- .nv.constant0.triton_mm   --------------------------
	.section	.nv.constant0.triton_mm,"a",@progbits
	.sectionflags	@""
	.align	4
.nv.constant0.triton_mm:
	.zero		552
